//
// Generated by NVIDIA NVVM Compiler
//
// Compiler Build ID: CL-36424714
// Cuda compilation tools, release 13.0, V13.0.88
// Based on NVVM 20.0.0
//

.version 9.0
.target sm_100
.address_size 64

	// .globl	_Z11test_kerneli
.extern .func  (.param .b32 func_retval0) vprintf
(
	.param .b64 vprintf_param_0,
	.param .b64 vprintf_param_1
)
;
.global .align 1 .b8 $str[10] = {76, 111, 111, 112, 58, 32, 37, 100, 10};

.visible .entry _Z11test_kerneli(
	.param .u32 _Z11test_kerneli_param_0
)
{
	.local .align 8 .b8 	__local_depot0[8];
	.reg .b64 	%SP;
	.reg .b64 	%SPL;
	.reg .b32 	%r<4>;
	.reg .b64 	%rd<5>;

	mov.u64 	%SPL, __local_depot0;
	cvta.local.u64 	%SP, %SPL;
	ld.param.u32 	%r1, [_Z11test_kerneli_param_0];
	add.u64 	%rd1, %SP, 0;
	add.u64 	%rd2, %SPL, 0;
	st.local.u32 	[%rd2], %r1;
	mov.u64 	%rd3, $str;
	cvta.global.u64 	%rd4, %rd3;
	{ // callseq 0, 0
	.param .b64 param0;
	st.param.b64 	[param0], %rd4;
	.param .b64 param1;
	st.param.b64 	[param1], %rd1;
	.param .b32 retval0;
	call.uni (retval0), 
	vprintf, 
	(
	param0, 
	param1
	);
	ld.param.b32 	%r2, [retval0];
	} // callseq 0
	ret;

}


// ===== COMPILED SASS (sm_100) =====

	.target	sm_100

	.elftype	@"ET_EXEC"


//--------------------- .note.nv.tkinfo           --------------------------
	.section	.note.nv.tkinfo,"",@"SHT_NOTE"
	.sectionflags	@"SHF_NOTE_NV_TKINFO"
	.tkinfo
        /*0018*/ 	.word	0x00000002
        /*0030*/ 	.string	""
        /*0030*/ 	.string	"ptxas"
        /*0030*/ 	.string	"Cuda compilation tools, release 13.0, V13.0.88"
        /*0030*/ 	.string	"Build cuda_13.0.r13.0/compiler.36424714_0"
        /*0030*/ 	.string	"-arch sm_100 -m 64 "



//--------------------- .note.nv.cuinfo           --------------------------
	.section	.note.nv.cuinfo,"",@"SHT_NOTE"
	.sectionflags	@"SHF_NOTE_NV_CUINFO"
        /*0018*/ 	.short	0x0002
        /*001a*/ 	.short	0x0064
        /*001c*/ 	.short	0x0082
	.zero		2


//--------------------- .nv.info                  --------------------------
	.section	.nv.info,"",@"SHT_CUDA_INFO"
	.align	4


	//----- nvinfo : EIATTR_REGCOUNT
	.align		4
        /*0000*/ 	.byte	0x04, 0x2f
        /*0002*/ 	.short	(.L_2 - .L_1)
	.align		4
.L_1:
        /*0004*/ 	.word	index@(_Z11test_kerneli)
        /*0008*/ 	.word	0x00000018


	//----- nvinfo : EIATTR_FRAME_SIZE
	.align		4
.L_2:
        /*000c*/ 	.byte	0x04, 0x11
        /*000e*/ 	.short	(.L_4 - .L_3)
	.align		4
.L_3:
        /*0010*/ 	.word	index@(_Z11test_kerneli)
        /*0014*/ 	.word	0x00000008


	//----- nvinfo : EIATTR_MIN_STACK_SIZE
	.align		4
.L_4:
        /*0018*/ 	.byte	0x04, 0x12
        /*001a*/ 	.short	(.L_6 - .L_5)
	.align		4
.L_5:
        /*001c*/ 	.word	index@(_Z11test_kerneli)
        /*0020*/ 	.word	0x00000008
.L_6:


//--------------------- .nv.compat                --------------------------
	.section	.nv.compat,"",@"SHT_CUDA_COMPAT_INFO"
	.align	4
        /*0000*/ 	.byte	0x02, 0x09, 0x00, 0x00, 0x02, 0x02, 0x01, 0x00, 0x02, 0x05, 0x05, 0x00, 0x03, 0x07, 0x01, 0x01
        /*0010*/ 	.byte	0x02, 0x03, 0x00, 0x00, 0x02, 0x06, 0x01, 0x00, 0x04, 0x0b, 0x08, 0x00, 0x09, 0x00, 0x00, 0x00
        /*0020*/ 	.byte	0x00, 0x00, 0x00, 0x00


//--------------------- .nv.info._Z11test_kerneli --------------------------
	.section	.nv.info._Z11test_kerneli,"",@"SHT_CUDA_INFO"
	.sectionflags	@""
	.align	4


	//----- nvinfo : EIATTR_CUDA_API_VERSION
	.align		4
        /*0000*/ 	.byte	0x04, 0x37
        /*0002*/ 	.short	(.L_8 - .L_7)
.L_7:
        /*0004*/ 	.word	0x00000082


	//----- nvinfo : EIATTR_KPARAM_INFO
	.align		4
.L_8:
        /*0008*/ 	.byte	0x04, 0x17
        /*000a*/ 	.short	(.L_10 - .L_9)
.L_9:
        /*000c*/ 	.word	0x00000000
        /*0010*/ 	.short	0x0000
        /*0012*/ 	.short	0x0000
        /*0014*/ 	.byte	0x00, 0xf0, 0x11, 0x00


	//----- nvinfo : EIATTR_SPARSE_MMA_MASK
	.align		4
.L_10:
        /*0018*/ 	.byte	0x03, 0x50
        /*001a*/ 	.short	0x0000


	//----- nvinfo : EIATTR_MAXREG_COUNT
	.align		4
        /*001c*/ 	.byte	0x03, 0x1b
        /*001e*/ 	.short	0x00ff


	//----- nvinfo : EIATTR_EXTERNS
	.align		4
        /*0020*/ 	.byte	0x04, 0x0f
        /*0022*/ 	.short	(.L_12 - .L_11)


	//   ....[0]....
	.align		4
.L_11:
        /*0024*/ 	.word	index@(vprintf)


	//----- nvinfo : EIATTR_MERCURY_ISA_VERSION
	.align		4
.L_12:
        /*0028*/ 	.byte	0x03, 0x5f
        /*002a*/ 	.short	0x0101


	//----- nvinfo : EIATTR_VRC_CTA_INIT_COUNT
	.align		4
        /*002c*/ 	.byte	0x02, 0x4a
	.zero		1
	.zero		1


	//----- nvinfo : EIATTR_SYSCALL_OFFSETS
	.align		4
        /*0030*/ 	.byte	0x04, 0x46
        /*0032*/ 	.short	(.L_14 - .L_13)


	//   ....[0]....
.L_13:
        /*0034*/ 	.word	0x000000e0


	//----- nvinfo : EIATTR_EXIT_INSTR_OFFSETS
	.align		4
.L_14:
        /*0038*/ 	.byte	0x04, 0x1c
        /*003a*/ 	.short	(.L_16 - .L_15)


	//   ....[0]....
.L_15:
        /*003c*/ 	.word	0x000000f0


	//----- nvinfo : EIATTR_CBANK_PARAM_SIZE
	.align		4
.L_16:
        /*0040*/ 	.byte	0x03, 0x19
        /*0042*/ 	.short	0x0004


	//----- nvinfo : EIATTR_PARAM_CBANK
	.align		4
        /*0044*/ 	.byte	0x04, 0x0a
        /*0046*/ 	.short	(.L_18 - .L_17)
	.align		4
.L_17:
        /*0048*/ 	.word	index@(.nv.constant0._Z11test_kerneli)
        /*004c*/ 	.short	0x0380
        /*004e*/ 	.short	0x0004


	//----- nvinfo : EIATTR_SW_WAR
	.align		4
.L_18:
        /*0050*/ 	.byte	0x04, 0x36
        /*0052*/ 	.short	(.L_20 - .L_19)
.L_19:
        /*0054*/ 	.word	0x00000008
.L_20:


//--------------------- .nv.callgraph             --------------------------
	.section	.nv.callgraph,"",@"SHT_CUDA_CALLGRAPH"
	.align	4
	.sectionentsize	8
	.align		4
        /*0000*/ 	.word	0x00000000
	.align		4
        /*0004*/ 	.word	0xffffffff
	.align		4
        /*0008*/ 	.word	index@(_Z11test_kerneli)
	.align		4
        /*000c*/ 	.word	index@(vprintf)
	.align		4
        /*0010*/ 	.word	0x00000000
	.align		4
        /*0014*/ 	.word	0xfffffffe
	.align		4
        /*0018*/ 	.word	0x00000000
	.align		4
        /*001c*/ 	.word	0xfffffffd
	.align		4
        /*0020*/ 	.word	0x00000000
	.align		4
        /*0024*/ 	.word	0xfffffffc


//--------------------- .nv.constant4             --------------------------
	.section	.nv.constant4,"a",@progbits
	.align	8
	.align		8
.nv.constant4:
        /*0000*/ 	.dword	vprintf
	.align		8
        /*0008*/ 	.dword	$str


//--------------------- .text._Z11test_kerneli    --------------------------
	.section	.text._Z11test_kerneli,"ax",@progbits
	.align	128
        .global         _Z11test_kerneli
        .type           _Z11test_kerneli,@function
        .size           _Z11test_kerneli,(.L_x_2 - _Z11test_kerneli)
        .other          _Z11test_kerneli,@"STO_CUDA_ENTRY STV_DEFAULT"
_Z11test_kerneli:
.text._Z11test_kerneli:
[----:B------:R-:W0:Y:S08]  /*0000*/  LDC R1, c[0x0][0x37c] ;  /* 0x0000df00ff017b82 */ /* 0x000e300000000800 */
[----:B------:R-:W1:Y:S01]  /*0010*/  LDC R8, c[0x0][0x380] ;  /* 0x0000e000ff087b82 */ /* 0x000e620000000800 */
[----:B0-----:R-:W-:Y:S01]  /*0020*/  VIADD R1, R1, 0xfffffff8 ;  /* 0xfffffff801017836 */ /* 0x001fe20000000000 */
[----:B------:R-:W-:Y:S01]  /*0030*/  MOV R0, 0x0 ;  /* 0x0000000000007802 */ /* 0x000fe20000000f00 */
[----:B------:R-:W0:Y:S01]  /*0040*/  LDCU UR4, c[0x0][0x2f8] ;  /* 0x00005f00ff0477ac */ /* 0x000e220008000800 */
[----:B------:R-:W2:Y:S04]  /*0050*/  LDCU.64 UR6, c[0x4][0x8] ;  /* 0x01000100ff0677ac */ /* 0x000ea80008000a00 */
[----:B------:R3:W4:Y:S01]  /*0060*/  LDC.64 R2, c[0x4][R0] ;  /* 0x0100000000027b82 */ /* 0x0007220000000a00 */
[----:B------:R-:W5:Y:S01]  /*0070*/  LDCU UR5, c[0x0][0x2fc] ;  /* 0x00005f80ff0577ac */ /* 0x000f620008000800 */
[----:B0-----:R-:W-:Y:S01]  /*0080*/  IADD3 R6, P0, PT, R1, UR4, RZ ;  /* 0x0000000401067c10 */ /* 0x001fe2000ff1e0ff */
[----:B-1----:R3:W-:Y:S01]  /*0090*/  STL [R1], R8 ;  /* 0x0000000801007387 */ /* 0x0027e20000100800 */
[----:B--2---:R-:W-:Y:S01]  /*00a0*/  IMAD.U32 R4, RZ, RZ, UR6 ;  /* 0x00000006ff047e24 */ /* 0x004fe2000f8e00ff */
[----:B------:R-:W-:-:S02]  /*00b0*/  MOV R5, UR7 ;  /* 0x0000000700057c02 */ /* 0x000fc40008000f00 */
[----:B-----5:R-:W-:-:S08]  /*00c0*/  IMAD.X R7, RZ, RZ, UR5, P0 ;  /* 0x00000005ff077e24 */ /* 0x020fd000080e06ff */
[----:B------:R-:W-:-:S07]  /*00d0*/  LEPC R20, `(.L_x_0) ;  /* 0x000000001014794e */ /* 0x000fce0000000000 */
[----:B---34-:R-:W-:Y:S05]  /*00e0*/  CALL.ABS.NOINC R2 ;  /* 0x0000000002007343 */ /* 0x018fea0003c00000 */
.L_x_0:
[----:B------:R-:W-:Y:S05]  /*00f0*/  EXIT ;  /* 0x000000000000794d */ /* 0x000fea0003800000 */
.L_x_1:
[----:B------:R-:W-:-:S00]  /*0100*/  BRA `(.L_x_1) ;  /* 0xfffffffc00fc7947 */ /* 0x000fc0000383ffff */
[----:B------:R-:W-:-:S00]  /*0110*/  NOP ;  /* 0x0000000000007918 */ /* 0x000fc00000000000 */
        /* <DEDUP_REMOVED lines=14> */
.L_x_2:


//--------------------- .nv.global.init           --------------------------
	.section	.nv.global.init,"aw",@progbits
.nv.global.init:
	.type		$str,@object
	.size		$str,(.L_0 - $str)
$str:
        /*0000*/ 	.byte	0x4c, 0x6f, 0x6f, 0x70, 0x3a, 0x20, 0x25, 0x64, 0x0a, 0x00
.L_0:


//--------------------- .nv.shared.reserved.0     --------------------------
	.section	.nv.shared.reserved.0,"aw",@nobits
	.weak		__nv_reservedSMEM_offset_0_alias
	.size		__nv_reservedSMEM_offset_0_alias, 0, 64
	.other		__nv_reservedSMEM_offset_0_alias,@"STO_CUDA_RESERVED_SHARED STV_DEFAULT"
__nv_reservedSMEM_offset_0_alias:
	.zero		0
	.zero		64


//--------------------- .nv.constant0._Z11test_kerneli --------------------------
	.section	.nv.constant0._Z11test_kerneli,"a",@progbits
	.sectionflags	@""
	.align	4
.nv.constant0._Z11test_kerneli:
	.zero		900


//--------------------- SYMBOLS --------------------------

	.type		.nv.reservedSmem.offset0,@object
	.size		.nv.reservedSmem.offset0,0x4
	.type		vprintf,@function
